//
// Generated by NVIDIA NVVM Compiler
//
// Compiler Build ID: CL-36424714
// Cuda compilation tools, release 13.0, V13.0.88
// Based on NVVM 20.0.0
//

.version 9.0
.target sm_100
.address_size 64

	// .globl	_Z9vect_addnPKfS0_Pfi

.visible .entry _Z9vect_addnPKfS0_Pfi(
	.param .u64 .ptr .align 1 _Z9vect_addnPKfS0_Pfi_param_0,
	.param .u64 .ptr .align 1 _Z9vect_addnPKfS0_Pfi_param_1,
	.param .u64 .ptr .align 1 _Z9vect_addnPKfS0_Pfi_param_2,
	.param .u32 _Z9vect_addnPKfS0_Pfi_param_3
)
{
	.reg .pred 	%p<2>;
	.reg .b32 	%r<8>;
	.reg .b32 	%f<13>;
	.reg .b64 	%rd<21>;

	ld.param.u64 	%rd1, [_Z9vect_addnPKfS0_Pfi_param_0];
	ld.param.u64 	%rd2, [_Z9vect_addnPKfS0_Pfi_param_1];
	ld.param.u64 	%rd3, [_Z9vect_addnPKfS0_Pfi_param_2];
	ld.param.u32 	%r3, [_Z9vect_addnPKfS0_Pfi_param_3];
	mov.u32 	%r4, %ctaid.x;
	mov.u32 	%r5, %ntid.x;
	shl.b32 	%r1, %r5, 2;
	mov.u32 	%r6, %tid.x;
	mad.lo.s32 	%r2, %r1, %r4, %r6;
	mad.lo.s32 	%r7, %r5, 3, %r2;
	setp.ge.s32 	%p1, %r7, %r3;
	@%p1 bra 	$L__BB0_2;
	cvta.to.global.u64 	%rd4, %rd1;
	cvta.to.global.u64 	%rd5, %rd2;
	cvta.to.global.u64 	%rd6, %rd3;
	mul.wide.s32 	%rd7, %r2, 4;
	add.s64 	%rd8, %rd4, %rd7;
	ld.global.f32 	%f1, [%rd8];
	add.s64 	%rd9, %rd5, %rd7;
	ld.global.f32 	%f2, [%rd9];
	add.f32 	%f3, %f1, %f2;
	add.s64 	%rd10, %rd6, %rd7;
	st.global.f32 	[%rd10], %f3;
	cvt.u64.u32 	%rd11, %r1;
	add.s64 	%rd12, %rd8, %rd11;
	ld.global.f32 	%f4, [%rd12];
	add.s64 	%rd13, %rd9, %rd11;
	ld.global.f32 	%f5, [%rd13];
	add.f32 	%f6, %f4, %f5;
	add.s64 	%rd14, %rd10, %rd11;
	st.global.f32 	[%rd14], %f6;
	add.s64 	%rd15, %rd12, %rd11;
	ld.global.f32 	%f7, [%rd15];
	add.s64 	%rd16, %rd13, %rd11;
	ld.global.f32 	%f8, [%rd16];
	add.f32 	%f9, %f7, %f8;
	add.s64 	%rd17, %rd14, %rd11;
	st.global.f32 	[%rd17], %f9;
	add.s64 	%rd18, %rd15, %rd11;
	ld.global.f32 	%f10, [%rd18];
	add.s64 	%rd19, %rd16, %rd11;
	ld.global.f32 	%f11, [%rd19];
	add.f32 	%f12, %f10, %f11;
	add.s64 	%rd20, %rd17, %rd11;
	st.global.f32 	[%rd20], %f12;
$L__BB0_2:
	ret;

}


// ===== COMPILED SASS (sm_100) =====

	.target	sm_100

	.elftype	@"ET_EXEC"


//--------------------- .note.nv.tkinfo           --------------------------
	.section	.note.nv.tkinfo,"",@"SHT_NOTE"
	.sectionflags	@"SHF_NOTE_NV_TKINFO"
	.tkinfo
        /*0018*/ 	.word	0x00000002
        /*0030*/ 	.string	""
        /*0030*/ 	.string	"ptxas"
        /*0030*/ 	.string	"Cuda compilation tools, release 13.0, V13.0.88"
        /*0030*/ 	.string	"Build cuda_13.0.r13.0/compiler.36424714_0"
        /*0030*/ 	.string	"-arch sm_100 -m 64 "



//--------------------- .note.nv.cuinfo           --------------------------
	.section	.note.nv.cuinfo,"",@"SHT_NOTE"
	.sectionflags	@"SHF_NOTE_NV_CUINFO"
        /*0018*/ 	.short	0x0002
        /*001a*/ 	.short	0x0064
        /*001c*/ 	.short	0x0082
	.zero		2


//--------------------- .nv.info                  --------------------------
	.section	.nv.info,"",@"SHT_CUDA_INFO"
	.align	4


	//----- nvinfo : EIATTR_REGCOUNT
	.align		4
        /*0000*/ 	.byte	0x04, 0x2f
        /*0002*/ 	.short	(.L_1 - .L_0)
	.align		4
.L_0:
        /*0004*/ 	.word	index@(_Z9vect_addnPKfS0_Pfi)
        /*0008*/ 	.word	0x00000014


	//----- nvinfo : EIATTR_FRAME_SIZE
	.align		4
.L_1:
        /*000c*/ 	.byte	0x04, 0x11
        /*000e*/ 	.short	(.L_3 - .L_2)
	.align		4
.L_2:
        /*0010*/ 	.word	index@(_Z9vect_addnPKfS0_Pfi)
        /*0014*/ 	.word	0x00000000


	//----- nvinfo : EIATTR_MIN_STACK_SIZE
	.align		4
.L_3:
        /*0018*/ 	.byte	0x04, 0x12
        /*001a*/ 	.short	(.L_5 - .L_4)
	.align		4
.L_4:
        /*001c*/ 	.word	index@(_Z9vect_addnPKfS0_Pfi)
        /*0020*/ 	.word	0x00000000
.L_5:


//--------------------- .nv.compat                --------------------------
	.section	.nv.compat,"",@"SHT_CUDA_COMPAT_INFO"
	.align	4
        /*0000*/ 	.byte	0x02, 0x09, 0x00, 0x00, 0x02, 0x02, 0x01, 0x00, 0x02, 0x05, 0x05, 0x00, 0x03, 0x07, 0x01, 0x01
        /*0010*/ 	.byte	0x02, 0x03, 0x00, 0x00, 0x02, 0x06, 0x01, 0x00, 0x04, 0x0b, 0x08, 0x00, 0x09, 0x00, 0x00, 0x00
        /*0020*/ 	.byte	0x00, 0x00, 0x00, 0x00


//--------------------- .nv.info._Z9vect_addnPKfS0_Pfi --------------------------
	.section	.nv.info._Z9vect_addnPKfS0_Pfi,"",@"SHT_CUDA_INFO"
	.sectionflags	@""
	.align	4


	//----- nvinfo : EIATTR_CUDA_API_VERSION
	.align		4
        /*0000*/ 	.byte	0x04, 0x37
        /*0002*/ 	.short	(.L_7 - .L_6)
.L_6:
        /*0004*/ 	.word	0x00000082


	//----- nvinfo : EIATTR_KPARAM_INFO
	.align		4
.L_7:
        /*0008*/ 	.byte	0x04, 0x17
        /*000a*/ 	.short	(.L_9 - .L_8)
.L_8:
        /*000c*/ 	.word	0x00000000
        /*0010*/ 	.short	0x0003
        /*0012*/ 	.short	0x0018
        /*0014*/ 	.byte	0x00, 0xf0, 0x11, 0x00


	//----- nvinfo : EIATTR_KPARAM_INFO
	.align		4
.L_9:
        /*0018*/ 	.byte	0x04, 0x17
        /*001a*/ 	.short	(.L_11 - .L_10)
.L_10:
        /*001c*/ 	.word	0x00000000
        /*0020*/ 	.short	0x0002
        /*0022*/ 	.short	0x0010
        /*0024*/ 	.byte	0x00, 0xf5, 0x21, 0x00


	//----- nvinfo : EIATTR_KPARAM_INFO
	.align		4
.L_11:
        /*0028*/ 	.byte	0x04, 0x17
        /*002a*/ 	.short	(.L_13 - .L_12)
.L_12:
        /*002c*/ 	.word	0x00000000
        /*0030*/ 	.short	0x0001
        /*0032*/ 	.short	0x0008
        /*0034*/ 	.byte	0x00, 0xf5, 0x21, 0x00


	//----- nvinfo : EIATTR_KPARAM_INFO
	.align		4
.L_13:
        /*0038*/ 	.byte	0x04, 0x17
        /*003a*/ 	.short	(.L_15 - .L_14)
.L_14:
        /*003c*/ 	.word	0x00000000
        /*0040*/ 	.short	0x0000
        /*0042*/ 	.short	0x0000
        /*0044*/ 	.byte	0x00, 0xf5, 0x21, 0x00


	//----- nvinfo : EIATTR_SPARSE_MMA_MASK
	.align		4
.L_15:
        /*0048*/ 	.byte	0x03, 0x50
        /*004a*/ 	.short	0x0000


	//----- nvinfo : EIATTR_MAXREG_COUNT
	.align		4
        /*004c*/ 	.byte	0x03, 0x1b
        /*004e*/ 	.short	0x00ff


	//----- nvinfo : EIATTR_MERCURY_ISA_VERSION
	.align		4
        /*0050*/ 	.byte	0x03, 0x5f
        /*0052*/ 	.short	0x0101


	//----- nvinfo : EIATTR_VRC_CTA_INIT_COUNT
	.align		4
        /*0054*/ 	.byte	0x02, 0x4a
	.zero		1
	.zero		1


	//----- nvinfo : EIATTR_EXIT_INSTR_OFFSETS
	.align		4
        /*0058*/ 	.byte	0x04, 0x1c
        /*005a*/ 	.short	(.L_17 - .L_16)


	//   ....[0]....
.L_16:
        /*005c*/ 	.word	0x00000090


	//   ....[1]....
        /*0060*/ 	.word	0x00000330


	//----- nvinfo : EIATTR_CBANK_PARAM_SIZE
	.align		4
.L_17:
        /*0064*/ 	.byte	0x03, 0x19
        /*0066*/ 	.short	0x001c


	//----- nvinfo : EIATTR_PARAM_CBANK
	.align		4
        /*0068*/ 	.byte	0x04, 0x0a
        /*006a*/ 	.short	(.L_19 - .L_18)
	.align		4
.L_18:
        /*006c*/ 	.word	index@(.nv.constant0._Z9vect_addnPKfS0_Pfi)
        /*0070*/ 	.short	0x0380
        /*0072*/ 	.short	0x001c


	//----- nvinfo : EIATTR_SW_WAR
	.align		4
.L_19:
        /*0074*/ 	.byte	0x04, 0x36
        /*0076*/ 	.short	(.L_21 - .L_20)
.L_20:
        /*0078*/ 	.word	0x00000008
.L_21:


//--------------------- .nv.callgraph             --------------------------
	.section	.nv.callgraph,"",@"SHT_CUDA_CALLGRAPH"
	.align	4
	.sectionentsize	8
	.align		4
        /*0000*/ 	.word	0x00000000
	.align		4
        /*0004*/ 	.word	0xffffffff
	.align		4
        /*0008*/ 	.word	0x00000000
	.align		4
        /*000c*/ 	.word	0xfffffffe
	.align		4
        /*0010*/ 	.word	0x00000000
	.align		4
        /*0014*/ 	.word	0xfffffffd
	.align		4
        /*0018*/ 	.word	0x00000000
	.align		4
        /*001c*/ 	.word	0xfffffffc


//--------------------- .text._Z9vect_addnPKfS0_Pfi --------------------------
	.section	.text._Z9vect_addnPKfS0_Pfi,"ax",@progbits
	.align	128
        .global         _Z9vect_addnPKfS0_Pfi
        .type           _Z9vect_addnPKfS0_Pfi,@function
        .size           _Z9vect_addnPKfS0_Pfi,(.L_x_1 - _Z9vect_addnPKfS0_Pfi)
        .other          _Z9vect_addnPKfS0_Pfi,@"STO_CUDA_ENTRY STV_DEFAULT"
_Z9vect_addnPKfS0_Pfi:
.text._Z9vect_addnPKfS0_Pfi:
[----:B------:R-:W-:Y:S01]  /*0000*/  LDC R1, c[0x0][0x37c] ;  /* 0x0000df00ff017b82 */ /* 0x000fe20000000800 */
[----:B------:R-:W0:Y:S07]  /*0010*/  S2R R9, SR_TID.X ;  /* 0x0000000000097919 */ /* 0x000e2e0000002100 */
[----:B------:R-:W1:Y:S01]  /*0020*/  LDC R2, c[0x0][0x360] ;  /* 0x0000d800ff027b82 */ /* 0x000e620000000800 */
[----:B------:R-:W2:Y:S07]  /*0030*/  LDCU UR5, c[0x0][0x398] ;  /* 0x00007300ff0577ac */ /* 0x000eae0008000800 */
[----:B------:R-:W0:Y:S01]  /*0040*/  S2UR UR4, SR_CTAID.X ;  /* 0x00000000000479c3 */ /* 0x000e220000002500 */
[----:B-1----:R-:W-:-:S04]  /*0050*/  IMAD.SHL.U32 R0, R2, 0x4, RZ ;  /* 0x0000000402007824 */ /* 0x002fc800078e00ff */
[----:B0-----:R-:W-:-:S04]  /*0060*/  IMAD R9, R0, UR4, R9 ;  /* 0x0000000400097c24 */ /* 0x001fc8000f8e0209 */
[----:B------:R-:W-:-:S05]  /*0070*/  IMAD R2, R2, 0x3, R9 ;  /* 0x0000000302027824 */ /* 0x000fca00078e0209 */
[----:B--2---:R-:W-:-:S13]  /*0080*/  ISETP.GE.AND P0, PT, R2, UR5, PT ;  /* 0x0000000502007c0c */ /* 0x004fda000bf06270 */
[----:B------:R-:W-:Y:S05]  /*0090*/  @P0 EXIT ;  /* 0x000000000000094d */ /* 0x000fea0003800000 */
[----:B------:R-:W0:Y:S01]  /*00a0*/  LDC.64 R2, c[0x0][0x380] ;  /* 0x0000e000ff027b82 */ /* 0x000e220000000a00 */
[----:B------:R-:W1:Y:S07]  /*00b0*/  LDCU.64 UR4, c[0x0][0x358] ;  /* 0x00006b00ff0477ac */ /* 0x000e6e0008000a00 */
[----:B------:R-:W2:Y:S08]  /*00c0*/  LDC.64 R4, c[0x0][0x388] ;  /* 0x0000e200ff047b82 */ /* 0x000eb00000000a00 */
[----:B------:R-:W3:Y:S01]  /*00d0*/  LDC.64 R6, c[0x0][0x390] ;  /* 0x0000e400ff067b82 */ /* 0x000ee20000000a00 */
[----:B0-----:R-:W-:-:S05]  /*00e0*/  IMAD.WIDE R2, R9, 0x4, R2 ;  /* 0x0000000409027825 */ /* 0x001fca00078e0202 */
[----:B-1----:R-:W4:Y:S01]  /*00f0*/  LDG.E R11, desc[UR4][R2.64] ;  /* 0x00000004020b7981 */ /* 0x002f22000c1e1900 */
[----:B--2---:R-:W-:-:S05]  /*0100*/  IMAD.WIDE R4, R9, 0x4, R4 ;  /* 0x0000000409047825 */ /* 0x004fca00078e0204 */
[----:B------:R-:W4:Y:S01]  /*0110*/  LDG.E R12, desc[UR4][R4.64] ;  /* 0x00000004040c7981 */ /* 0x000f22000c1e1900 */
[C---:B------:R-:W-:Y:S02]  /*0120*/  IADD3 R8, P0, PT, R0.reuse, R2, RZ ;  /* 0x0000000200087210 */ /* 0x040fe40007f1e0ff */
[----:B------:R-:W-:Y:S01]  /*0130*/  IADD3 R10, P1, PT, R0, R4, RZ ;  /* 0x00000004000a7210 */ /* 0x000fe20007f3e0ff */
[----:B---3--:R-:W-:-:S04]  /*0140*/  IMAD.WIDE R6, R9, 0x4, R6 ;  /* 0x0000000409067825 */ /* 0x008fc800078e0206 */
[----:B------:R-:W-:Y:S02]  /*0150*/  IMAD.X R9, RZ, RZ, R3, P0 ;  /* 0x000000ffff097224 */ /* 0x000fe400000e0603 */
[----:B----4-:R-:W-:Y:S01]  /*0160*/  FADD R15, R11, R12 ;  /* 0x0000000c0b0f7221 */ /* 0x010fe20000000000 */
[----:B------:R-:W-:-:S04]  /*0170*/  IADD3.X R11, PT, PT, RZ, R5, RZ, P1, !PT ;  /* 0x00000005ff0b7210 */ /* 0x000fc80000ffe4ff */
[----:B------:R0:W-:Y:S04]  /*0180*/  STG.E desc[UR4][R6.64], R15 ;  /* 0x0000000f06007986 */ /* 0x0001e8000c101904 */
[----:B------:R-:W2:Y:S04]  /*0190*/  LDG.E R14, desc[UR4][R8.64] ;  /* 0x00000004080e7981 */ /* 0x000ea8000c1e1900 */
[----:B------:R-:W2:Y:S01]  /*01a0*/  LDG.E R17, desc[UR4][R10.64] ;  /* 0x000000040a117981 */ /* 0x000ea2000c1e1900 */
[C---:B------:R-:W-:Y:S02]  /*01b0*/  IADD3 R2, P0, PT, R0.reuse, R6, RZ ;  /* 0x0000000600027210 */ /* 0x040fe40007f1e0ff */
[----:B------:R-:W-:-:S02]  /*01c0*/  IADD3 R12, P2, PT, R0, R10, RZ ;  /* 0x0000000a000c7210 */ /* 0x000fc40007f5e0ff */
[----:B------:R-:W-:Y:S01]  /*01d0*/  IADD3 R4, P1, PT, R0, R8, RZ ;  /* 0x0000000800047210 */ /* 0x000fe20007f3e0ff */
[----:B------:R-:W-:Y:S02]  /*01e0*/  IMAD.X R3, RZ, RZ, R7, P0 ;  /* 0x000000ffff037224 */ /* 0x000fe400000e0607 */
[----:B------:R-:W-:Y:S01]  /*01f0*/  IMAD.X R13, RZ, RZ, R11, P2 ;  /* 0x000000ffff0d7224 */ /* 0x000fe200010e060b */
[----:B------:R-:W-:Y:S01]  /*0200*/  IADD3.X R5, PT, PT, RZ, R9, RZ, P1, !PT ;  /* 0x00000009ff057210 */ /* 0x000fe20000ffe4ff */
[----:B--2---:R-:W-:-:S05]  /*0210*/  FADD R17, R14, R17 ;  /* 0x000000110e117221 */ /* 0x004fca0000000000 */
[----:B------:R1:W-:Y:S04]  /*0220*/  STG.E desc[UR4][R2.64], R17 ;  /* 0x0000001102007986 */ /* 0x0003e8000c101904 */
[----:B------:R-:W2:Y:S04]  /*0230*/  LDG.E R14, desc[UR4][R4.64] ;  /* 0x00000004040e7981 */ /* 0x000ea8000c1e1900 */
[----:B0-----:R-:W2:Y:S01]  /*0240*/  LDG.E R15, desc[UR4][R12.64] ;  /* 0x000000040c0f7981 */ /* 0x001ea2000c1e1900 */
[C---:B------:R-:W-:Y:S02]  /*0250*/  IADD3 R6, P0, PT, R0.reuse, R2, RZ ;  /* 0x0000000200067210 */ /* 0x040fe40007f1e0ff */
[----:B------:R-:W-:-:S02]  /*0260*/  IADD3 R8, P1, PT, R0, R4, RZ ;  /* 0x0000000400087210 */ /* 0x000fc40007f3e0ff */
[----:B------:R-:W-:Y:S02]  /*0270*/  IADD3 R10, P2, PT, R0, R12, RZ ;  /* 0x0000000c000a7210 */ /* 0x000fe40007f5e0ff */
[----:B------:R-:W-:Y:S01]  /*0280*/  IADD3.X R7, PT, PT, RZ, R3, RZ, P0, !PT ;  /* 0x00000003ff077210 */ /* 0x000fe200007fe4ff */
[----:B------:R-:W-:Y:S01]  /*0290*/  IMAD.X R9, RZ, RZ, R5, P1 ;  /* 0x000000ffff097224 */ /* 0x000fe200008e0605 */
[----:B------:R-:W-:Y:S01]  /*02a0*/  IADD3.X R11, PT, PT, RZ, R13, RZ, P2, !PT ;  /* 0x0000000dff0b7210 */ /* 0x000fe200017fe4ff */
[----:B--2---:R-:W-:-:S05]  /*02b0*/  FADD R15, R14, R15 ;  /* 0x0000000f0e0f7221 */ /* 0x004fca0000000000 */
[----:B------:R-:W-:Y:S04]  /*02c0*/  STG.E desc[UR4][R6.64], R15 ;  /* 0x0000000f06007986 */ /* 0x000fe8000c101904 */
[----:B------:R-:W2:Y:S04]  /*02d0*/  LDG.E R8, desc[UR4][R8.64] ;  /* 0x0000000408087981 */ /* 0x000ea8000c1e1900 */
[----:B------:R-:W2:Y:S01]  /*02e0*/  LDG.E R11, desc[UR4][R10.64] ;  /* 0x000000040a0b7981 */ /* 0x000ea2000c1e1900 */
[----:B-1----:R-:W-:-:S04]  /*02f0*/  IADD3 R2, P0, PT, R0, R6, RZ ;  /* 0x0000000600027210 */ /* 0x002fc80007f1e0ff */
[----:B------:R-:W-:Y:S01]  /*0300*/  IADD3.X R3, PT, PT, RZ, R7, RZ, P0, !PT ;  /* 0x00000007ff037210 */ /* 0x000fe200007fe4ff */
[----:B--2---:R-:W-:-:S05]  /*0310*/  FADD R5, R8, R11 ;  /* 0x0000000b08057221 */ /* 0x004fca0000000000 */
[----:B------:R-:W-:Y:S01]  /*0320*/  STG.E desc[UR4][R2.64], R5 ;  /* 0x0000000502007986 */ /* 0x000fe2000c101904 */
[----:B------:R-:W-:Y:S05]  /*0330*/  EXIT ;  /* 0x000000000000794d */ /* 0x000fea0003800000 */
.L_x_0:
[----:B------:R-:W-:-:S00]  /*0340*/  BRA `(.L_x_0) ;  /* 0xfffffffc00fc7947 */ /* 0x000fc0000383ffff */
[----:B------:R-:W-:-:S00]  /*0350*/  NOP ;  /* 0x0000000000007918 */ /* 0x000fc00000000000 */
        /* <DEDUP_REMOVED lines=10> */
.L_x_1:


//--------------------- .nv.shared.reserved.0     --------------------------
	.section	.nv.shared.reserved.0,"aw",@nobits
	.weak		__nv_reservedSMEM_offset_0_alias
	.size		__nv_reservedSMEM_offset_0_alias, 0, 64
	.other		__nv_reservedSMEM_offset_0_alias,@"STO_CUDA_RESERVED_SHARED STV_DEFAULT"
__nv_reservedSMEM_offset_0_alias:
	.zero		0
	.zero		64


//--------------------- .nv.constant0._Z9vect_addnPKfS0_Pfi --------------------------
	.section	.nv.constant0._Z9vect_addnPKfS0_Pfi,"a",@progbits
	.sectionflags	@""
	.align	4
.nv.constant0._Z9vect_addnPKfS0_Pfi:
	.zero		924


//--------------------- SYMBOLS --------------------------

	.type		.nv.reservedSmem.offset0,@object
	.size		.nv.reservedSmem.offset0,0x4
